//
// Generated by NVIDIA NVVM Compiler
//
// Compiler Build ID: CL-36424714
// Cuda compilation tools, release 13.0, V13.0.88
// Based on NVVM 20.0.0
//

.version 9.0
.target sm_100
.address_size 64

	// .globl	_Z15shortcut_kerneliiiiiiiiiiPfiiiffS_

.visible .entry _Z15shortcut_kerneliiiiiiiiiiPfiiiffS_(
	.param .u32 _Z15shortcut_kerneliiiiiiiiiiPfiiiffS__param_0,
	.param .u32 _Z15shortcut_kerneliiiiiiiiiiPfiiiffS__param_1,
	.param .u32 _Z15shortcut_kerneliiiiiiiiiiPfiiiffS__param_2,
	.param .u32 _Z15shortcut_kerneliiiiiiiiiiPfiiiffS__param_3,
	.param .u32 _Z15shortcut_kerneliiiiiiiiiiPfiiiffS__param_4,
	.param .u32 _Z15shortcut_kerneliiiiiiiiiiPfiiiffS__param_5,
	.param .u32 _Z15shortcut_kerneliiiiiiiiiiPfiiiffS__param_6,
	.param .u32 _Z15shortcut_kerneliiiiiiiiiiPfiiiffS__param_7,
	.param .u32 _Z15shortcut_kerneliiiiiiiiiiPfiiiffS__param_8,
	.param .u32 _Z15shortcut_kerneliiiiiiiiiiPfiiiffS__param_9,
	.param .u64 .ptr .align 1 _Z15shortcut_kerneliiiiiiiiiiPfiiiffS__param_10,
	.param .u32 _Z15shortcut_kerneliiiiiiiiiiPfiiiffS__param_11,
	.param .u32 _Z15shortcut_kerneliiiiiiiiiiPfiiiffS__param_12,
	.param .u32 _Z15shortcut_kerneliiiiiiiiiiPfiiiffS__param_13,
	.param .f32 _Z15shortcut_kerneliiiiiiiiiiPfiiiffS__param_14,
	.param .f32 _Z15shortcut_kerneliiiiiiiiiiPfiiiffS__param_15,
	.param .u64 .ptr .align 1 _Z15shortcut_kerneliiiiiiiiiiPfiiiffS__param_16
)
{
	.reg .pred 	%p<2>;
	.reg .b32 	%r<41>;
	.reg .b32 	%f<7>;
	.reg .b64 	%rd<9>;

	ld.param.u32 	%r14, [_Z15shortcut_kerneliiiiiiiiiiPfiiiffS__param_0];
	ld.param.u32 	%r2, [_Z15shortcut_kerneliiiiiiiiiiPfiiiffS__param_1];
	ld.param.u32 	%r3, [_Z15shortcut_kerneliiiiiiiiiiPfiiiffS__param_2];
	ld.param.u32 	%r4, [_Z15shortcut_kerneliiiiiiiiiiPfiiiffS__param_3];
	ld.param.u32 	%r5, [_Z15shortcut_kerneliiiiiiiiiiPfiiiffS__param_4];
	ld.param.u32 	%r6, [_Z15shortcut_kerneliiiiiiiiiiPfiiiffS__param_5];
	ld.param.u32 	%r7, [_Z15shortcut_kerneliiiiiiiiiiPfiiiffS__param_6];
	ld.param.u32 	%r8, [_Z15shortcut_kerneliiiiiiiiiiPfiiiffS__param_7];
	ld.param.u32 	%r9, [_Z15shortcut_kerneliiiiiiiiiiPfiiiffS__param_8];
	ld.param.u32 	%r10, [_Z15shortcut_kerneliiiiiiiiiiPfiiiffS__param_9];
	ld.param.u64 	%rd1, [_Z15shortcut_kerneliiiiiiiiiiPfiiiffS__param_10];
	ld.param.u32 	%r11, [_Z15shortcut_kerneliiiiiiiiiiPfiiiffS__param_11];
	ld.param.u32 	%r12, [_Z15shortcut_kerneliiiiiiiiiiPfiiiffS__param_12];
	ld.param.u32 	%r13, [_Z15shortcut_kerneliiiiiiiiiiPfiiiffS__param_13];
	ld.param.f32 	%f1, [_Z15shortcut_kerneliiiiiiiiiiPfiiiffS__param_14];
	ld.param.f32 	%f2, [_Z15shortcut_kerneliiiiiiiiiiPfiiiffS__param_15];
	ld.param.u64 	%rd2, [_Z15shortcut_kerneliiiiiiiiiiPfiiiffS__param_16];
	mov.u32 	%r15, %ctaid.x;
	mov.u32 	%r16, %ctaid.y;
	mov.u32 	%r17, %nctaid.x;
	mad.lo.s32 	%r18, %r16, %r17, %r15;
	mov.u32 	%r19, %ntid.x;
	mov.u32 	%r20, %tid.x;
	mad.lo.s32 	%r1, %r18, %r19, %r20;
	setp.ge.s32 	%p1, %r1, %r14;
	@%p1 bra 	$L__BB0_2;
	cvta.to.global.u64 	%rd3, %rd2;
	cvta.to.global.u64 	%rd4, %rd1;
	div.s32 	%r21, %r1, %r2;
	mul.lo.s32 	%r22, %r21, %r2;
	sub.s32 	%r23, %r1, %r22;
	div.s32 	%r24, %r21, %r3;
	mul.lo.s32 	%r25, %r24, %r3;
	sub.s32 	%r26, %r21, %r25;
	div.s32 	%r27, %r24, %r4;
	mul.lo.s32 	%r28, %r27, %r4;
	sub.s32 	%r29, %r24, %r28;
	rem.s32 	%r30, %r27, %r7;
	mul.lo.s32 	%r31, %r23, %r6;
	mul.lo.s32 	%r32, %r26, %r6;
	mad.lo.s32 	%r33, %r30, %r13, %r29;
	mad.lo.s32 	%r34, %r33, %r12, %r32;
	mad.lo.s32 	%r35, %r34, %r11, %r31;
	mul.lo.s32 	%r36, %r23, %r5;
	mul.lo.s32 	%r37, %r26, %r5;
	mad.lo.s32 	%r38, %r30, %r10, %r29;
	mad.lo.s32 	%r39, %r38, %r9, %r37;
	mad.lo.s32 	%r40, %r39, %r8, %r36;
	mul.wide.s32 	%rd5, %r35, 4;
	add.s64 	%rd6, %rd3, %rd5;
	ld.global.f32 	%f3, [%rd6];
	mul.wide.s32 	%rd7, %r40, 4;
	add.s64 	%rd8, %rd4, %rd7;
	ld.global.f32 	%f4, [%rd8];
	mul.f32 	%f5, %f2, %f4;
	fma.rn.f32 	%f6, %f1, %f3, %f5;
	st.global.f32 	[%rd6], %f6;
$L__BB0_2:
	ret;

}


// ===== COMPILED SASS (sm_100) =====

	.target	sm_100

	.elftype	@"ET_EXEC"


//--------------------- .note.nv.tkinfo           --------------------------
	.section	.note.nv.tkinfo,"",@"SHT_NOTE"
	.sectionflags	@"SHF_NOTE_NV_TKINFO"
	.tkinfo
        /*0018*/ 	.word	0x00000002
        /*0030*/ 	.string	""
        /*0030*/ 	.string	"ptxas"
        /*0030*/ 	.string	"Cuda compilation tools, release 13.0, V13.0.88"
        /*0030*/ 	.string	"Build cuda_13.0.r13.0/compiler.36424714_0"
        /*0030*/ 	.string	"-arch sm_100 -m 64 "



//--------------------- .note.nv.cuinfo           --------------------------
	.section	.note.nv.cuinfo,"",@"SHT_NOTE"
	.sectionflags	@"SHF_NOTE_NV_CUINFO"
        /*0018*/ 	.short	0x0002
        /*001a*/ 	.short	0x0064
        /*001c*/ 	.short	0x0082
	.zero		2


//--------------------- .nv.info                  --------------------------
	.section	.nv.info,"",@"SHT_CUDA_INFO"
	.align	4


	//----- nvinfo : EIATTR_REGCOUNT
	.align		4
        /*0000*/ 	.byte	0x04, 0x2f
        /*0002*/ 	.short	(.L_1 - .L_0)
	.align		4
.L_0:
        /*0004*/ 	.word	index@(_Z15shortcut_kerneliiiiiiiiiiPfiiiffS_)
        /*0008*/ 	.word	0x00000011


	//----- nvinfo : EIATTR_FRAME_SIZE
	.align		4
.L_1:
        /*000c*/ 	.byte	0x04, 0x11
        /*000e*/ 	.short	(.L_3 - .L_2)
	.align		4
.L_2:
        /*0010*/ 	.word	index@(_Z15shortcut_kerneliiiiiiiiiiPfiiiffS_)
        /*0014*/ 	.word	0x00000000


	//----- nvinfo : EIATTR_MIN_STACK_SIZE
	.align		4
.L_3:
        /*0018*/ 	.byte	0x04, 0x12
        /*001a*/ 	.short	(.L_5 - .L_4)
	.align		4
.L_4:
        /*001c*/ 	.word	index@(_Z15shortcut_kerneliiiiiiiiiiPfiiiffS_)
        /*0020*/ 	.word	0x00000000
.L_5:


//--------------------- .nv.compat                --------------------------
	.section	.nv.compat,"",@"SHT_CUDA_COMPAT_INFO"
	.align	4
        /*0000*/ 	.byte	0x02, 0x09, 0x00, 0x00, 0x02, 0x02, 0x01, 0x00, 0x02, 0x05, 0x05, 0x00, 0x03, 0x07, 0x01, 0x01
        /*0010*/ 	.byte	0x02, 0x03, 0x00, 0x00, 0x02, 0x06, 0x01, 0x00, 0x04, 0x0b, 0x08, 0x00, 0x09, 0x00, 0x00, 0x00
        /*0020*/ 	.byte	0x00, 0x00, 0x00, 0x00


//--------------------- .nv.info._Z15shortcut_kerneliiiiiiiiiiPfiiiffS_ --------------------------
	.section	.nv.info._Z15shortcut_kerneliiiiiiiiiiPfiiiffS_,"",@"SHT_CUDA_INFO"
	.sectionflags	@""
	.align	4


	//----- nvinfo : EIATTR_CUDA_API_VERSION
	.align		4
        /*0000*/ 	.byte	0x04, 0x37
        /*0002*/ 	.short	(.L_7 - .L_6)
.L_6:
        /*0004*/ 	.word	0x00000082


	//----- nvinfo : EIATTR_KPARAM_INFO
	.align		4
.L_7:
        /*0008*/ 	.byte	0x04, 0x17
        /*000a*/ 	.short	(.L_9 - .L_8)
.L_8:
        /*000c*/ 	.word	0x00000000
        /*0010*/ 	.short	0x0010
        /*0012*/ 	.short	0x0048
        /*0014*/ 	.byte	0x00, 0xf5, 0x21, 0x00


	//----- nvinfo : EIATTR_KPARAM_INFO
	.align		4
.L_9:
        /*0018*/ 	.byte	0x04, 0x17
        /*001a*/ 	.short	(.L_11 - .L_10)
.L_10:
        /*001c*/ 	.word	0x00000000
        /*0020*/ 	.short	0x000f
        /*0022*/ 	.short	0x0040
        /*0024*/ 	.byte	0x00, 0xf0, 0x11, 0x00


	//----- nvinfo : EIATTR_KPARAM_INFO
	.align		4
.L_11:
        /*0028*/ 	.byte	0x04, 0x17
        /*002a*/ 	.short	(.L_13 - .L_12)
.L_12:
        /*002c*/ 	.word	0x00000000
        /*0030*/ 	.short	0x000e
        /*0032*/ 	.short	0x003c
        /*0034*/ 	.byte	0x00, 0xf0, 0x11, 0x00


	//----- nvinfo : EIATTR_KPARAM_INFO
	.align		4
.L_13:
        /*0038*/ 	.byte	0x04, 0x17
        /*003a*/ 	.short	(.L_15 - .L_14)
.L_14:
        /*003c*/ 	.word	0x00000000
        /*0040*/ 	.short	0x000d
        /*0042*/ 	.short	0x0038
        /*0044*/ 	.byte	0x00, 0xf0, 0x11, 0x00


	//----- nvinfo : EIATTR_KPARAM_INFO
	.align		4
.L_15:
        /*0048*/ 	.byte	0x04, 0x17
        /*004a*/ 	.short	(.L_17 - .L_16)
.L_16:
        /*004c*/ 	.word	0x00000000
        /*0050*/ 	.short	0x000c
        /*0052*/ 	.short	0x0034
        /*0054*/ 	.byte	0x00, 0xf0, 0x11, 0x00


	//----- nvinfo : EIATTR_KPARAM_INFO
	.align		4
.L_17:
        /*0058*/ 	.byte	0x04, 0x17
        /*005a*/ 	.short	(.L_19 - .L_18)
.L_18:
        /*005c*/ 	.word	0x00000000
        /*0060*/ 	.short	0x000b
        /*0062*/ 	.short	0x0030
        /*0064*/ 	.byte	0x00, 0xf0, 0x11, 0x00


	//----- nvinfo : EIATTR_KPARAM_INFO
	.align		4
.L_19:
        /*0068*/ 	.byte	0x04, 0x17
        /*006a*/ 	.short	(.L_21 - .L_20)
.L_20:
        /*006c*/ 	.word	0x00000000
        /*0070*/ 	.short	0x000a
        /*0072*/ 	.short	0x0028
        /*0074*/ 	.byte	0x00, 0xf5, 0x21, 0x00


	//----- nvinfo : EIATTR_KPARAM_INFO
	.align		4
.L_21:
        /*0078*/ 	.byte	0x04, 0x17
        /*007a*/ 	.short	(.L_23 - .L_22)
.L_22:
        /*007c*/ 	.word	0x00000000
        /*0080*/ 	.short	0x0009
        /*0082*/ 	.short	0x0024
        /*0084*/ 	.byte	0x00, 0xf0, 0x11, 0x00


	//----- nvinfo : EIATTR_KPARAM_INFO
	.align		4
.L_23:
        /*0088*/ 	.byte	0x04, 0x17
        /*008a*/ 	.short	(.L_25 - .L_24)
.L_24:
        /*008c*/ 	.word	0x00000000
        /*0090*/ 	.short	0x0008
        /*0092*/ 	.short	0x0020
        /*0094*/ 	.byte	0x00, 0xf0, 0x11, 0x00


	//----- nvinfo : EIATTR_KPARAM_INFO
	.align		4
.L_25:
        /*0098*/ 	.byte	0x04, 0x17
        /*009a*/ 	.short	(.L_27 - .L_26)
.L_26:
        /*009c*/ 	.word	0x00000000
        /*00a0*/ 	.short	0x0007
        /*00a2*/ 	.short	0x001c
        /*00a4*/ 	.byte	0x00, 0xf0, 0x11, 0x00


	//----- nvinfo : EIATTR_KPARAM_INFO
	.align		4
.L_27:
        /*00a8*/ 	.byte	0x04, 0x17
        /*00aa*/ 	.short	(.L_29 - .L_28)
.L_28:
        /*00ac*/ 	.word	0x00000000
        /*00b0*/ 	.short	0x0006
        /*00b2*/ 	.short	0x0018
        /*00b4*/ 	.byte	0x00, 0xf0, 0x11, 0x00


	//----- nvinfo : EIATTR_KPARAM_INFO
	.align		4
.L_29:
        /*00b8*/ 	.byte	0x04, 0x17
        /*00ba*/ 	.short	(.L_31 - .L_30)
.L_30:
        /*00bc*/ 	.word	0x00000000
        /*00c0*/ 	.short	0x0005
        /*00c2*/ 	.short	0x0014
        /*00c4*/ 	.byte	0x00, 0xf0, 0x11, 0x00


	//----- nvinfo : EIATTR_KPARAM_INFO
	.align		4
.L_31:
        /*00c8*/ 	.byte	0x04, 0x17
        /*00ca*/ 	.short	(.L_33 - .L_32)
.L_32:
        /*00cc*/ 	.word	0x00000000
        /*00d0*/ 	.short	0x0004
        /*00d2*/ 	.short	0x0010
        /*00d4*/ 	.byte	0x00, 0xf0, 0x11, 0x00


	//----- nvinfo : EIATTR_KPARAM_INFO
	.align		4
.L_33:
        /*00d8*/ 	.byte	0x04, 0x17
        /*00da*/ 	.short	(.L_35 - .L_34)
.L_34:
        /*00dc*/ 	.word	0x00000000
        /*00e0*/ 	.short	0x0003
        /*00e2*/ 	.short	0x000c
        /*00e4*/ 	.byte	0x00, 0xf0, 0x11, 0x00


	//----- nvinfo : EIATTR_KPARAM_INFO
	.align		4
.L_35:
        /*00e8*/ 	.byte	0x04, 0x17
        /*00ea*/ 	.short	(.L_37 - .L_36)
.L_36:
        /*00ec*/ 	.word	0x00000000
        /*00f0*/ 	.short	0x0002
        /*00f2*/ 	.short	0x0008
        /*00f4*/ 	.byte	0x00, 0xf0, 0x11, 0x00


	//----- nvinfo : EIATTR_KPARAM_INFO
	.align		4
.L_37:
        /*00f8*/ 	.byte	0x04, 0x17
        /*00fa*/ 	.short	(.L_39 - .L_38)
.L_38:
        /*00fc*/ 	.word	0x00000000
        /*0100*/ 	.short	0x0001
        /*0102*/ 	.short	0x0004
        /*0104*/ 	.byte	0x00, 0xf0, 0x11, 0x00


	//----- nvinfo : EIATTR_KPARAM_INFO
	.align		4
.L_39:
        /*0108*/ 	.byte	0x04, 0x17
        /*010a*/ 	.short	(.L_41 - .L_40)
.L_40:
        /*010c*/ 	.word	0x00000000
        /*0110*/ 	.short	0x0000
        /*0112*/ 	.short	0x0000
        /*0114*/ 	.byte	0x00, 0xf0, 0x11, 0x00


	//----- nvinfo : EIATTR_SPARSE_MMA_MASK
	.align		4
.L_41:
        /*0118*/ 	.byte	0x03, 0x50
        /*011a*/ 	.short	0x0000


	//----- nvinfo : EIATTR_MAXREG_COUNT
	.align		4
        /*011c*/ 	.byte	0x03, 0x1b
        /*011e*/ 	.short	0x00ff


	//----- nvinfo : EIATTR_MERCURY_ISA_VERSION
	.align		4
        /*0120*/ 	.byte	0x03, 0x5f
        /*0122*/ 	.short	0x0101


	//----- nvinfo : EIATTR_VRC_CTA_INIT_COUNT
	.align		4
        /*0124*/ 	.byte	0x02, 0x4a
	.zero		1
	.zero		1


	//----- nvinfo : EIATTR_EXIT_INSTR_OFFSETS
	.align		4
        /*0128*/ 	.byte	0x04, 0x1c
        /*012a*/ 	.short	(.L_43 - .L_42)


	//   ....[0]....
.L_42:
        /*012c*/ 	.word	0x000000a0


	//   ....[1]....
        /*0130*/ 	.word	0x000008e0


	//----- nvinfo : EIATTR_CBANK_PARAM_SIZE
	.align		4
.L_43:
        /*0134*/ 	.byte	0x03, 0x19
        /*0136*/ 	.short	0x0050


	//----- nvinfo : EIATTR_PARAM_CBANK
	.align		4
        /*0138*/ 	.byte	0x04, 0x0a
        /*013a*/ 	.short	(.L_45 - .L_44)
	.align		4
.L_44:
        /*013c*/ 	.word	index@(.nv.constant0._Z15shortcut_kerneliiiiiiiiiiPfiiiffS_)
        /*0140*/ 	.short	0x0380
        /*0142*/ 	.short	0x0050


	//----- nvinfo : EIATTR_SW_WAR
	.align		4
.L_45:
        /*0144*/ 	.byte	0x04, 0x36
        /*0146*/ 	.short	(.L_47 - .L_46)
.L_46:
        /*0148*/ 	.word	0x00000008
.L_47:


//--------------------- .nv.callgraph             --------------------------
	.section	.nv.callgraph,"",@"SHT_CUDA_CALLGRAPH"
	.align	4
	.sectionentsize	8
	.align		4
        /*0000*/ 	.word	0x00000000
	.align		4
        /*0004*/ 	.word	0xffffffff
	.align		4
        /*0008*/ 	.word	0x00000000
	.align		4
        /*000c*/ 	.word	0xfffffffe
	.align		4
        /*0010*/ 	.word	0x00000000
	.align		4
        /*0014*/ 	.word	0xfffffffd
	.align		4
        /*0018*/ 	.word	0x00000000
	.align		4
        /*001c*/ 	.word	0xfffffffc


//--------------------- .text._Z15shortcut_kerneliiiiiiiiiiPfiiiffS_ --------------------------
	.section	.text._Z15shortcut_kerneliiiiiiiiiiPfiiiffS_,"ax",@progbits
	.align	128
        .global         _Z15shortcut_kerneliiiiiiiiiiPfiiiffS_
        .type           _Z15shortcut_kerneliiiiiiiiiiPfiiiffS_,@function
        .size           _Z15shortcut_kerneliiiiiiiiiiPfiiiffS_,(.L_x_1 - _Z15shortcut_kerneliiiiiiiiiiPfiiiffS_)
        .other          _Z15shortcut_kerneliiiiiiiiiiPfiiiffS_,@"STO_CUDA_ENTRY STV_DEFAULT"
_Z15shortcut_kerneliiiiiiiiiiPfiiiffS_:
.text._Z15shortcut_kerneliiiiiiiiiiPfiiiffS_:
[----:B------:R-:W-:Y:S01]  /*0000*/  LDC R1, c[0x0][0x37c] ;  /* 0x0000df00ff017b82 */ /* 0x000fe20000000800 */
[----:B------:R-:W0:Y:S07]  /*0010*/  S2R R0, SR_TID.X ;  /* 0x0000000000007919 */ /* 0x000e2e0000002100 */
[----:B------:R-:W-:Y:S01]  /*0020*/  S2UR UR4, SR_CTAID.X ;  /* 0x00000000000479c3 */ /* 0x000fe20000002500 */
[----:B------:R-:W1:Y:S01]  /*0030*/  LDCU UR6, c[0x0][0x370] ;  /* 0x00006e00ff0677ac */ /* 0x000e620008000800 */
[----:B------:R-:W2:Y:S06]  /*0040*/  LDCU UR7, c[0x0][0x380] ;  /* 0x00007000ff0777ac */ /* 0x000eac0008000800 */
[----:B------:R-:W1:Y:S08]  /*0050*/  S2UR UR5, SR_CTAID.Y ;  /* 0x00000000000579c3 */ /* 0x000e700000002600 */
[----:B------:R-:W0:Y:S01]  /*0060*/  LDC R3, c[0x0][0x360] ;  /* 0x0000d800ff037b82 */ /* 0x000e220000000800 */
[----:B-1----:R-:W-:-:S06]  /*0070*/  UIMAD UR4, UR5, UR6, UR4 ;  /* 0x00000006050472a4 */ /* 0x002fcc000f8e0204 */
[----:B0-----:R-:W-:-:S05]  /*0080*/  IMAD R3, R3, UR4, R0 ;  /* 0x0000000403037c24 */ /* 0x001fca000f8e0200 */
[----:B--2---:R-:W-:-:S13]  /*0090*/  ISETP.GE.AND P0, PT, R3, UR7, PT ;  /* 0x0000000703007c0c */ /* 0x004fda000bf06270 */
[----:B------:R-:W-:Y:S05]  /*00a0*/  @P0 EXIT ;  /* 0x000000000000094d */ /* 0x000fea0003800000 */
[----:B------:R-:W0:Y:S01]  /*00b0*/  LDC R0, c[0x0][0x384] ;  /* 0x0000e100ff007b82 */ /* 0x000e220000000800 */
[----:B------:R-:W-:Y:S01]  /*00c0*/  IABS R10, R3 ;  /* 0x00000003000a7213 */ /* 0x000fe20000000000 */
[----:B------:R-:W1:Y:S01]  /*00d0*/  LDCU.64 UR6, c[0x0][0x390] ;  /* 0x00007200ff0677ac */ /* 0x000e620008000a00 */
[----:B------:R-:W2:Y:S05]  /*00e0*/  LDCU.64 UR12, c[0x0][0x3a0] ;  /* 0x00007400ff0c77ac */ /* 0x000eaa0008000a00 */
[----:B------:R-:W3:Y:S01]  /*00f0*/  LDC R2, c[0x0][0x388] ;  /* 0x0000e200ff027b82 */ /* 0x000ee20000000800 */
[----:B------:R-:W4:Y:S01]  /*0100*/  LDCU.128 UR8, c[0x0][0x3b0] ;  /* 0x00007600ff0877ac */ /* 0x000f220008000c00 */
[----:B------:R-:W5:Y:S01]  /*0110*/  LDCU UR14, c[0x0][0x39c] ;  /* 0x00007380ff0e77ac */ /* 0x000f620008000800 */
[----:B------:R-:W5:Y:S01]  /*0120*/  LDCU.64 UR4, c[0x0][0x358] ;  /* 0x00006b00ff0477ac */ /* 0x000f620008000a00 */
[----:B0-----:R-:W-:-:S04]  /*0130*/  IABS R7, R0 ;  /* 0x0000000000077213 */ /* 0x001fc80000000000 */
[----:B------:R-:W0:Y:S08]  /*0140*/  I2F.RP R6, R7 ;  /* 0x0000000700067306 */ /* 0x000e300000209400 */
[----:B0-----:R-:W0:Y:S02]  /*0150*/  MUFU.RCP R6, R6 ;  /* 0x0000000600067308 */ /* 0x001e240000001000 */
[----:B0-----:R-:W-:-:S02]  /*0160*/  IADD3 R4, PT, PT, R6, 0xffffffe, RZ ;  /* 0x0ffffffe06047810 */ /* 0x001fc40007ffe0ff */
[----:B---3--:R-:W-:-:S04]  /*0170*/  IABS R6, R2 ;  /* 0x0000000200067213 */ /* 0x008fc80000000000 */
[----:B------:R0:W3:Y:S02]  /*0180*/  F2I.FTZ.U32.TRUNC.NTZ R5, R4 ;  /* 0x0000000400057305 */ /* 0x0000e4000021f000 */
[----:B0-----:R-:W-:Y:S02]  /*0190*/  IMAD.MOV.U32 R4, RZ, RZ, RZ ;  /* 0x000000ffff047224 */ /* 0x001fe400078e00ff */
[----:B---3--:R-:W-:-:S04]  /*01a0*/  IMAD.MOV R8, RZ, RZ, -R5 ;  /* 0x000000ffff087224 */ /* 0x008fc800078e0a05 */
[----:B------:R-:W-:Y:S01]  /*01b0*/  IMAD R9, R8, R7, RZ ;  /* 0x0000000708097224 */ /* 0x000fe200078e02ff */
[----:B------:R-:W-:Y:S02]  /*01c0*/  MOV R8, R10 ;  /* 0x0000000a00087202 */ /* 0x000fe40000000f00 */
[----:B------:R-:W0:Y:S01]  /*01d0*/  I2F.RP R10, R6 ;  /* 0x00000006000a7306 */ /* 0x000e220000209400 */
[----:B------:R-:W-:-:S06]  /*01e0*/  IMAD.HI.U32 R5, R5, R9, R4 ;  /* 0x0000000905057227 */ /* 0x000fcc00078e0004 */
[----:B------:R-:W-:-:S05]  /*01f0*/  IMAD.HI.U32 R5, R5, R8, RZ ;  /* 0x0000000805057227 */ /* 0x000fca00078e00ff */
[----:B------:R-:W-:Y:S01]  /*0200*/  IADD3 R4, PT, PT, -R5, RZ, RZ ;  /* 0x000000ff05047210 */ /* 0x000fe20007ffe1ff */
[----:B0-----:R-:W0:Y:S04]  /*0210*/  MUFU.RCP R10, R10 ;  /* 0x0000000a000a7308 */ /* 0x001e280000001000 */
[----:B------:R-:W-:-:S05]  /*0220*/  IMAD R4, R7, R4, R8 ;  /* 0x0000000407047224 */ /* 0x000fca00078e0208 */
[----:B------:R-:W-:Y:S02]  /*0230*/  ISETP.GT.U32.AND P2, PT, R7, R4, PT ;  /* 0x000000040700720c */ /* 0x000fe40003f44070 */
[----:B0-----:R-:W-:-:S11]  /*0240*/  IADD3 R8, PT, PT, R10, 0xffffffe, RZ ;  /* 0x0ffffffe0a087810 */ /* 0x001fd60007ffe0ff */
[----:B------:R-:W-:Y:S01]  /*0250*/  @!P2 IMAD.IADD R4, R4, 0x1, -R7 ;  /* 0x000000010404a824 */ /* 0x000fe200078e0a07 */
[----:B------:R0:W3:Y:S01]  /*0260*/  F2I.FTZ.U32.TRUNC.NTZ R9, R8 ;  /* 0x0000000800097305 */ /* 0x0000e2000021f000 */
[----:B------:R-:W-:Y:S01]  /*0270*/  @!P2 VIADD R5, R5, 0x1 ;  /* 0x000000010505a836 */ /* 0x000fe20000000000 */
[----:B------:R-:W-:Y:S02]  /*0280*/  ISETP.NE.AND P2, PT, R0, RZ, PT ;  /* 0x000000ff0000720c */ /* 0x000fe40003f45270 */
[----:B------:R-:W-:Y:S02]  /*0290*/  ISETP.GE.U32.AND P0, PT, R4, R7, PT ;  /* 0x000000070400720c */ /* 0x000fe40003f06070 */
[----:B------:R-:W-:Y:S01]  /*02a0*/  LOP3.LUT R7, R3, R0, RZ, 0x3c, !PT ;  /* 0x0000000003077212 */ /* 0x000fe200078e3cff */
[----:B------:R-:W1:Y:S01]  /*02b0*/  LDC R4, c[0x0][0x38c] ;  /* 0x0000e300ff047b82 */ /* 0x000e620000000800 */
[----:B0-----:R-:W-:Y:S02]  /*02c0*/  IMAD.MOV.U32 R8, RZ, RZ, RZ ;  /* 0x000000ffff087224 */ /* 0x001fe400078e00ff */
[----:B------:R-:W-:Y:S01]  /*02d0*/  ISETP.GE.AND P1, PT, R7, RZ, PT ;  /* 0x000000ff0700720c */ /* 0x000fe20003f26270 */
[----:B---3--:R-:W-:-:S06]  /*02e0*/  IMAD.MOV R11, RZ, RZ, -R9 ;  /* 0x000000ffff0b7224 */ /* 0x008fcc00078e0a09 */
[----:B------:R-:W-:Y:S01]  /*02f0*/  @P0 IADD3 R5, PT, PT, R5, 0x1, RZ ;  /* 0x0000000105050810 */ /* 0x000fe20007ffe0ff */
[----:B------:R-:W-:-:S05]  /*0300*/  IMAD R11, R11, R6, RZ ;  /* 0x000000060b0b7224 */ /* 0x000fca00078e02ff */
[----:B------:R-:W-:Y:S01]  /*0310*/  @!P1 IADD3 R5, PT, PT, -R5, RZ, RZ ;  /* 0x000000ff05059210 */ /* 0x000fe20007ffe1ff */
[----:B------:R-:W-:Y:S01]  /*0320*/  IMAD.HI.U32 R8, R9, R11, R8 ;  /* 0x0000000b09087227 */ /* 0x000fe200078e0008 */
[----:B------:R-:W-:-:S04]  /*0330*/  @!P2 LOP3.LUT R5, RZ, R0, RZ, 0x33, !PT ;  /* 0x00000000ff05a212 */ /* 0x000fc800078e33ff */
[----:B------:R-:W-:Y:S02]  /*0340*/  IABS R10, R5 ;  /* 0x00000005000a7213 */ /* 0x000fe40000000000 */
[----:B-1----:R-:W-:Y:S02]  /*0350*/  IABS R7, R4 ;  /* 0x0000000400077213 */ /* 0x002fe40000000000 */
[----:B------:R-:W-:Y:S02]  /*0360*/  MOV R9, R10 ;  /* 0x0000000a00097202 */ /* 0x000fe40000000f00 */
[----:B------:R-:W0:Y:S03]  /*0370*/  I2F.RP R12, R7 ;  /* 0x00000007000c7306 */ /* 0x000e260000209400 */
[----:B------:R-:W-:-:S04]  /*0380*/  IMAD.HI.U32 R13, R8, R9, RZ ;  /* 0x00000009080d7227 */ /* 0x000fc800078e00ff */
[----:B------:R-:W-:-:S04]  /*0390*/  IMAD.MOV R8, RZ, RZ, -R13 ;  /* 0x000000ffff087224 */ /* 0x000fc800078e0a0d */
[C---:B------:R-:W-:Y:S01]  /*03a0*/  IMAD R9, R6.reuse, R8, R9 ;  /* 0x0000000806097224 */ /* 0x040fe200078e0209 */
[----:B------:R-:W-:Y:S01]  /*03b0*/  LOP3.LUT R8, R5, R2, RZ, 0x3c, !PT ;  /* 0x0000000205087212 */ /* 0x000fe200078e3cff */
[----:B0-----:R-:W0:Y:S03]  /*03c0*/  MUFU.RCP R12, R12 ;  /* 0x0000000c000c7308 */ /* 0x001e260000001000 */
[----:B------:R-:W-:Y:S02]  /*03d0*/  ISETP.GT.U32.AND P2, PT, R6, R9, PT ;  /* 0x000000090600720c */ /* 0x000fe40003f44070 */
[----:B------:R-:W-:-:S11]  /*03e0*/  ISETP.GE.AND P1, PT, R8, RZ, PT ;  /* 0x000000ff0800720c */ /* 0x000fd60003f26270 */
[-C--:B------:R-:W-:Y:S02]  /*03f0*/  @!P2 IADD3 R9, PT, PT, R9, -R6.reuse, RZ ;  /* 0x800000060909a210 */ /* 0x080fe40007ffe0ff */
[----:B------:R-:W-:Y:S01]  /*0400*/  @!P2 IADD3 R13, PT, PT, R13, 0x1, RZ ;  /* 0x000000010d0da810 */ /* 0x000fe20007ffe0ff */
[----:B0-----:R-:W-:Y:S01]  /*0410*/  VIADD R10, R12, 0xffffffe ;  /* 0x0ffffffe0c0a7836 */ /* 0x001fe20000000000 */
[----:B------:R-:W-:Y:S02]  /*0420*/  ISETP.GE.U32.AND P0, PT, R9, R6, PT ;  /* 0x000000060900720c */ /* 0x000fe40003f06070 */
[----:B------:R-:W0:Y:S01]  /*0430*/  LDC R6, c[0x0][0x398] ;  /* 0x0000e600ff067b82 */ /* 0x000e220000000800 */
[----:B------:R-:W1:Y:S01]  /*0440*/  F2I.FTZ.U32.TRUNC.NTZ R11, R10 ;  /* 0x0000000a000b7305 */ /* 0x000e62000021f000 */
[----:B------:R-:W-:-:S09]  /*0450*/  ISETP.NE.AND P2, PT, R2, RZ, PT ;  /* 0x000000ff0200720c */ /* 0x000fd20003f45270 */
[----:B------:R-:W-:-:S04]  /*0460*/  @P0 VIADD R13, R13, 0x1 ;  /* 0x000000010d0d0836 */ /* 0x000fc80000000000 */
[----:B------:R-:W-:Y:S01]  /*0470*/  @!P1 IMAD.MOV R13, RZ, RZ, -R13 ;  /* 0x000000ffff0d9224 */ /* 0x000fe200078e0a0d */
[----:B-1----:R-:W-:Y:S02]  /*0480*/  IADD3 R8, PT, PT, RZ, -R11, RZ ;  /* 0x8000000bff087210 */ /* 0x002fe40007ffe0ff */
[----:B------:R-:W-:-:S03]  /*0490*/  @!P2 LOP3.LUT R13, RZ, R2, RZ, 0x33, !PT ;  /* 0x00000002ff0da212 */ /* 0x000fc600078e33ff */
[----:B------:R-:W-:Y:S01]  /*04a0*/  IMAD R9, R8, R7, RZ ;  /* 0x0000000708097224 */ /* 0x000fe200078e02ff */
[----:B------:R-:W-:Y:S02]  /*04b0*/  IABS R12, R13 ;  /* 0x0000000d000c7213 */ /* 0x000fe40000000000 */
[----:B0-----:R-:W-:-:S04]  /*04c0*/  IABS R10, R6 ;  /* 0x00000006000a7213 */ /* 0x001fc80000000000 */
[----:B------:R-:W-:Y:S01]  /*04d0*/  MOV R8, R10 ;  /* 0x0000000a00087202 */ /* 0x000fe20000000f00 */
[----:B------:R-:W-:-:S04]  /*04e0*/  IMAD.MOV.U32 R10, RZ, RZ, RZ ;  /* 0x000000ffff0a7224 */ /* 0x000fc800078e00ff */
[----:B------:R-:W-:Y:S02]  /*04f0*/  IMAD.HI.U32 R10, R11, R9, R10 ;  /* 0x000000090b0a7227 */ /* 0x000fe400078e000a */
[----:B------:R-:W0:Y:S04]  /*0500*/  I2F.RP R9, R8 ;  /* 0x0000000800097306 */ /* 0x000e280000209400 */
[----:B------:R-:W-:-:S05]  /*0510*/  IMAD.HI.U32 R10, R10, R12, RZ ;  /* 0x0000000c0a0a7227 */ /* 0x000fca00078e00ff */
[----:B------:R-:W-:-:S05]  /*0520*/  IADD3 R11, PT, PT, -R10, RZ, RZ ;  /* 0x000000ff0a0b7210 */ /* 0x000fca0007ffe1ff */
[C---:B------:R-:W-:Y:S01]  /*0530*/  IMAD R12, R7.reuse, R11, R12 ;  /* 0x0000000b070c7224 */ /* 0x040fe200078e020c */
[----:B0-----:R-:W0:Y:S04]  /*0540*/  MUFU.RCP R9, R9 ;  /* 0x0000000900097308 */ /* 0x001e280000001000 */
[----:B------:R-:W-:-:S13]  /*0550*/  ISETP.GT.U32.AND P2, PT, R7, R12, PT ;  /* 0x0000000c0700720c */ /* 0x000fda0003f44070 */
[----:B------:R-:W-:Y:S01]  /*0560*/  @!P2 IMAD.IADD R12, R12, 0x1, -R7 ;  /* 0x000000010c0ca824 */ /* 0x000fe200078e0a07 */
[----:B0-----:R-:W-:Y:S01]  /*0570*/  IADD3 R11, PT, PT, R9, 0xffffffe, RZ ;  /* 0x0ffffffe090b7810 */ /* 0x001fe20007ffe0ff */
[----:B------:R-:W-:Y:S01]  /*0580*/  @!P2 VIADD R10, R10, 0x1 ;  /* 0x000000010a0aa836 */ /* 0x000fe20000000000 */
[----:B------:R-:W-:Y:S02]  /*0590*/  ISETP.NE.AND P2, PT, R4, RZ, PT ;  /* 0x000000ff0400720c */ /* 0x000fe40003f45270 */
[----:B------:R-:W-:Y:S02]  /*05a0*/  ISETP.GE.U32.AND P0, PT, R12, R7, PT ;  /* 0x000000070c00720c */ /* 0x000fe40003f06070 */
[----:B------:R-:W-:Y:S01]  /*05b0*/  LOP3.LUT R7, R13, R4, RZ, 0x3c, !PT ;  /* 0x000000040d077212 */ /* 0x000fe200078e3cff */
[----:B------:R-:W0:Y:S03]  /*05c0*/  F2I.FTZ.U32.TRUNC.NTZ R11, R11 ;  /* 0x0000000b000b7305 */ /* 0x000e26000021f000 */
[----:B------:R-:W-:-:S07]  /*05d0*/  ISETP.GE.AND P1, PT, R7, RZ, PT ;  /* 0x000000ff0700720c */ /* 0x000fce0003f26270 */
[----:B------:R-:W-:-:S05]  /*05e0*/  @P0 IADD3 R10, PT, PT, R10, 0x1, RZ ;  /* 0x000000010a0a0810 */ /* 0x000fca0007ffe0ff */
[----:B------:R-:W-:Y:S02]  /*05f0*/  IMAD.MOV.U32 R7, RZ, RZ, R10 ;  /* 0x000000ffff077224 */ /* 0x000fe400078e000a */
[----:B------:R-:W-:Y:S01]  /*0600*/  HFMA2 R10, -RZ, RZ, 0, 0 ;  /* 0x00000000ff0a7431 */ /* 0x000fe200000001ff */
[----:B0-----:R-:W-:Y:S01]  /*0610*/  IADD3 R9, PT, PT, RZ, -R11, RZ ;  /* 0x8000000bff097210 */ /* 0x001fe20007ffe0ff */
[----:B------:R-:W-:Y:S01]  /*0620*/  @!P1 IMAD.MOV R7, RZ, RZ, -R7 ;  /* 0x000000ffff079224 */ /* 0x000fe200078e0a07 */
[----:B------:R-:W-:-:S03]  /*0630*/  @!P2 LOP3.LUT R7, RZ, R4, RZ, 0x33, !PT ;  /* 0x00000004ff07a212 */ /* 0x000fc600078e33ff */
[----:B------:R-:W-:Y:S01]  /*0640*/  IMAD R9, R9, R8, RZ ;  /* 0x0000000809097224 */ /* 0x000fe200078e02ff */
[----:B------:R-:W-:-:S03]  /*0650*/  IABS R12, R7 ;  /* 0x00000007000c7213 */ /* 0x000fc60000000000 */
[----:B------:R-:W-:Y:S01]  /*0660*/  IMAD.HI.U32 R10, R11, R9, R10 ;  /* 0x000000090b0a7227 */ /* 0x000fe200078e000a */
[----:B------:R-:W-:-:S03]  /*0670*/  ISETP.GE.AND P2, PT, R7, RZ, PT ;  /* 0x000000ff0700720c */ /* 0x000fc60003f46270 */
[----:B------:R-:W-:Y:S02]  /*0680*/  IMAD.MOV.U32 R9, RZ, RZ, R12 ;  /* 0x000000ffff097224 */ /* 0x000fe400078e000c */
[----:B------:R-:W-:Y:S02]  /*0690*/  IMAD.MOV R7, RZ, RZ, -R7 ;  /* 0x000000ffff077224 */ /* 0x000fe400078e0a07 */
[----:B------:R-:W-:-:S04]  /*06a0*/  IMAD.HI.U32 R10, R10, R9, RZ ;  /* 0x000000090a0a7227 */ /* 0x000fc800078e00ff */
[----:B------:R-:W-:Y:S01]  /*06b0*/  IMAD R7, R4, R7, R13 ;  /* 0x0000000704077224 */ /* 0x000fe200078e020d */
[----:B------:R-:W-:Y:S02]  /*06c0*/  IADD3 R10, PT, PT, -R10, RZ, RZ ;  /* 0x000000ff0a0a7210 */ /* 0x000fe40007ffe1ff */
[----:B------:R-:W-:-:S03]  /*06d0*/  IADD3 R4, PT, PT, -R5, RZ, RZ ;  /* 0x000000ff05047210 */ /* 0x000fc60007ffe1ff */
[----:B------:R-:W-:Y:S02]  /*06e0*/  IMAD R9, R8, R10, R9 ;  /* 0x0000000a08097224 */ /* 0x000fe400078e0209 */
[----:B------:R-:W-:Y:S02]  /*06f0*/  IMAD.MOV R10, RZ, RZ, -R13 ;  /* 0x000000ffff0a7224 */ /* 0x000fe400078e0a0d */
[----:B------:R-:W-:Y:S01]  /*0700*/  IMAD R4, R0, R4, R3 ;  /* 0x0000000400047224 */ /* 0x000fe200078e0203 */
[----:B------:R-:W-:Y:S01]  /*0710*/  ISETP.GT.U32.AND P0, PT, R8, R9, PT ;  /* 0x000000090800720c */ /* 0x000fe20003f04070 */
[----:B------:R-:W-:Y:S02]  /*0720*/  IMAD R14, R2, R10, R5 ;  /* 0x0000000a020e7224 */ /* 0x000fe400078e0205 */
[----:B------:R-:W0:Y:S02]  /*0730*/  LDC.64 R10, c[0x0][0x3c8] ;  /* 0x0000f200ff0a7b82 */ /* 0x000e240000000a00 */
[----:B------:R-:W-:-:S02]  /*0740*/  IMAD R2, R14, UR6, RZ ;  /* 0x000000060e027c24 */ /* 0x000fc4000f8e02ff */
[----:B------:R-:W-:-:S06]  /*0750*/  IMAD R0, R14, UR7, RZ ;  /* 0x000000070e007c24 */ /* 0x000fcc000f8e02ff */
[----:B------:R-:W-:Y:S01]  /*0760*/  @!P0 IMAD.IADD R9, R9, 0x1, -R8 ;  /* 0x0000000109098824 */ /* 0x000fe200078e0a08 */
[----:B------:R-:W-:-:S04]  /*0770*/  ISETP.NE.AND P0, PT, R6, RZ, PT ;  /* 0x000000ff0600720c */ /* 0x000fc80003f05270 */
[----:B------:R-:W-:-:S13]  /*0780*/  ISETP.GT.U32.AND P1, PT, R8, R9, PT ;  /* 0x000000090800720c */ /* 0x000fda0003f24070 */
[----:B------:R-:W-:-:S04]  /*0790*/  @!P1 IADD3 R9, PT, PT, R9, -R8, RZ ;  /* 0x8000000809099210 */ /* 0x000fc80007ffe0ff */
[----:B------:R-:W-:Y:S02]  /*07a0*/  MOV R12, R9 ;  /* 0x00000009000c7202 */ /* 0x000fe40000000f00 */
[----:B------:R-:W1:Y:S02]  /*07b0*/  LDC.64 R8, c[0x0][0x3a8] ;  /* 0x0000ea00ff087b82 */ /* 0x000e640000000a00 */
[----:B------:R-:W-:Y:S02]  /*07c0*/  @!P2 IADD3 R12, PT, PT, -R12, RZ, RZ ;  /* 0x000000ff0c0ca210 */ /* 0x000fe40007ffe1ff */
[----:B------:R-:W-:-:S05]  /*07d0*/  @!P0 LOP3.LUT R12, RZ, R6, RZ, 0x33, !PT ;  /* 0x00000006ff0c8212 */ /* 0x000fca00078e33ff */
[C-C-:B--2---:R-:W-:Y:S02]  /*07e0*/  IMAD R5, R12.reuse, UR13, R7.reuse ;  /* 0x0000000d0c057c24 */ /* 0x144fe4000f8e0207 */
[----:B----4-:R-:W-:Y:S02]  /*07f0*/  IMAD R3, R12, UR10, R7 ;  /* 0x0000000a0c037c24 */ /* 0x010fe4000f8e0207 */
[----:B------:R-:W-:Y:S02]  /*0800*/  IMAD R5, R5, UR12, R2 ;  /* 0x0000000c05057c24 */ /* 0x000fe4000f8e0202 */
[----:B------:R-:W-:Y:S01]  /*0810*/  IMAD R2, R4, UR6, RZ ;  /* 0x0000000604027c24 */ /* 0x000fe2000f8e02ff */
[----:B------:R-:W2:Y:S01]  /*0820*/  LDCU UR6, c[0x0][0x3c0] ;  /* 0x00007800ff0677ac */ /* 0x000ea20008000800 */
[----:B------:R-:W-:Y:S02]  /*0830*/  IMAD R3, R3, UR9, R0 ;  /* 0x0000000903037c24 */ /* 0x000fe4000f8e0200 */
[----:B-----5:R-:W-:-:S02]  /*0840*/  IMAD R5, R5, UR14, R2 ;  /* 0x0000000e05057c24 */ /* 0x020fc4000f8e0202 */
[----:B------:R-:W-:Y:S02]  /*0850*/  IMAD R0, R4, UR7, RZ ;  /* 0x0000000704007c24 */ /* 0x000fe4000f8e02ff */
[----:B-1----:R-:W-:-:S04]  /*0860*/  IMAD.WIDE R8, R5, 0x4, R8 ;  /* 0x0000000405087825 */ /* 0x002fc800078e0208 */
[----:B------:R-:W-:Y:S02]  /*0870*/  IMAD R3, R3, UR8, R0 ;  /* 0x0000000803037c24 */ /* 0x000fe4000f8e0200 */
[----:B------:R-:W2:Y:S02]  /*0880*/  LDG.E R8, desc[UR4][R8.64] ;  /* 0x0000000408087981 */ /* 0x000ea4000c1e1900 */
[----:B0-----:R-:W-:-:S05]  /*0890*/  IMAD.WIDE R10, R3, 0x4, R10 ;  /* 0x00000004030a7825 */ /* 0x001fca00078e020a */
[----:B------:R-:W3:Y:S01]  /*08a0*/  LDG.E R0, desc[UR4][R10.64] ;  /* 0x000000040a007981 */ /* 0x000ee2000c1e1900 */
[----:B--2---:R-:W-:-:S04]  /*08b0*/  FMUL R3, R8, UR6 ;  /* 0x0000000608037c20 */ /* 0x004fc80008400000 */
[----:B---3--:R-:W-:-:S05]  /*08c0*/  FFMA R3, R0, UR11, R3 ;  /* 0x0000000b00037c23 */ /* 0x008fca0008000003 */
[----:B------:R-:W-:Y:S01]  /*08d0*/  STG.E desc[UR4][R10.64], R3 ;  /* 0x000000030a007986 */ /* 0x000fe2000c101904 */
[----:B------:R-:W-:Y:S05]  /*08e0*/  EXIT ;  /* 0x000000000000794d */ /* 0x000fea0003800000 */
.L_x_0:
[----:B------:R-:W-:-:S00]  /*08f0*/  BRA `(.L_x_0) ;  /* 0xfffffffc00fc7947 */ /* 0x000fc0000383ffff */
[----:B------:R-:W-:-:S00]  /*0900*/  NOP ;  /* 0x0000000000007918 */ /* 0x000fc00000000000 */
[----:B------:R-:W-:-:S00]  /*0910*/  NOP ;  /* 0x0000000000007918 */ /* 0x000fc00000000000 */
[----:B------:R-:W-:-:S00]  /*0920*/  NOP ;  /* 0x0000000000007918 */ /* 0x000fc00000000000 */
[----:B------:R-:W-:-:S00]  /*0930*/  NOP ;  /* 0x0000000000007918 */ /* 0x000fc00000000000 */
[----:B------:R-:W-:-:S00]  /*0940*/  NOP ;  /* 0x0000000000007918 */ /* 0x000fc00000000000 */
[----:B------:R-:W-:-:S00]  /*0950*/  NOP ;  /* 0x0000000000007918 */ /* 0x000fc00000000000 */
[----:B------:R-:W-:-:S00]  /*0960*/  NOP ;  /* 0x0000000000007918 */ /* 0x000fc00000000000 */
[----:B------:R-:W-:-:S00]  /*0970*/  NOP ;  /* 0x0000000000007918 */ /* 0x000fc00000000000 */
.L_x_1:


//--------------------- .nv.shared.reserved.0     --------------------------
	.section	.nv.shared.reserved.0,"aw",@nobits
	.weak		__nv_reservedSMEM_offset_0_alias
	.size		__nv_reservedSMEM_offset_0_alias, 0, 64
	.other		__nv_reservedSMEM_offset_0_alias,@"STO_CUDA_RESERVED_SHARED STV_DEFAULT"
__nv_reservedSMEM_offset_0_alias:
	.zero		0
	.zero		64


//--------------------- .nv.constant0._Z15shortcut_kerneliiiiiiiiiiPfiiiffS_ --------------------------
	.section	.nv.constant0._Z15shortcut_kerneliiiiiiiiiiPfiiiffS_,"a",@progbits
	.sectionflags	@""
	.align	4
.nv.constant0._Z15shortcut_kerneliiiiiiiiiiPfiiiffS_:
	.zero		976


//--------------------- SYMBOLS --------------------------

	.type		.nv.reservedSmem.offset0,@object
	.size		.nv.reservedSmem.offset0,0x4
